	.headerflags	@"EF_CUDA_TEXMODE_UNIFIED EF_CUDA_64BIT_ADDRESS EF_CUDA_ACCELERATORS EF_CUDA_SM90 EF_CUDA_VIRTUAL_SM(EF_CUDA_SM90)"
	.elftype	@"ET_EXEC"


//--------------------- .nv.info                  --------------------------
	.section	.nv.info,"",@"SHT_CUDA_INFO"
	.align	4


	//----- nvinfo : EIATTR_REGCOUNT
	.align		4
        /*0000*/ 	.byte	0x04, 0x2f
        /*0002*/ 	.short	(.L_1 - .L_0)
	.align		4
.L_0:
        /*0004*/ 	.word	index@(triton_mm)
        /*0008*/ 	.word	0x0000003a


	//----- nvinfo : EIATTR_MIN_STACK_SIZE
	.align		4
.L_1:
        /*000c*/ 	.byte	0x04, 0x12
        /*000e*/ 	.short	(.L_3 - .L_2)
	.align		4
.L_2:
        /*0010*/ 	.word	index@(triton_mm)
        /*0014*/ 	.word	0x00000000


	//----- nvinfo : EIATTR_FRAME_SIZE
	.align		4
.L_3:
        /*0018*/ 	.byte	0x04, 0x11
        /*001a*/ 	.short	(.L_5 - .L_4)
	.align		4
.L_4:
        /*001c*/ 	.word	index@(triton_mm)
        /*0020*/ 	.word	0x00000000


	//----- nvinfo : EIATTR_MIN_STACK_SIZE
	.align		4
.L_5:
        /*0024*/ 	.byte	0x04, 0x12
        /*0026*/ 	.short	(.L_7 - .L_6)
	.align		4
.L_6:
        /*0028*/ 	.word	index@(triton_mm)
        /*002c*/ 	.word	0x00000000
.L_7:


//--------------------- .nv.info.triton_mm        --------------------------
	.section	.nv.info.triton_mm,"",@"SHT_CUDA_INFO"
	.sectionflags	@""
	.align	4


	//----- nvinfo : EIATTR_CUDA_API_VERSION
	.align		4
        /*0000*/ 	.byte	0x04, 0x37
        /*0002*/ 	.short	(.L_9 - .L_8)
.L_8:
        /*0004*/ 	.word	0x0000007c


	//----- nvinfo : EIATTR_KPARAM_INFO
	.align		4
.L_9:
        /*0008*/ 	.byte	0x04, 0x17
        /*000a*/ 	.short	(.L_11 - .L_10)
.L_10:
        /*000c*/ 	.word	0x00000000
        /*0010*/ 	.short	0x0003
        /*0012*/ 	.short	0x0018
        /*0014*/ 	.byte	0x00, 0xf0, 0x11, 0x00


	//----- nvinfo : EIATTR_KPARAM_INFO
	.align		4
.L_11:
        /*0018*/ 	.byte	0x04, 0x17
        /*001a*/ 	.short	(.L_13 - .L_12)
.L_12:
        /*001c*/ 	.word	0x00000000
        /*0020*/ 	.short	0x0002
        /*0022*/ 	.short	0x0010
        /*0024*/ 	.byte	0x00, 0xf0, 0x21, 0x00


	//----- nvinfo : EIATTR_KPARAM_INFO
	.align		4
.L_13:
        /*0028*/ 	.byte	0x04, 0x17
        /*002a*/ 	.short	(.L_15 - .L_14)
.L_14:
        /*002c*/ 	.word	0x00000000
        /*0030*/ 	.short	0x0001
        /*0032*/ 	.short	0x0008
        /*0034*/ 	.byte	0x00, 0xf0, 0x21, 0x00


	//----- nvinfo : EIATTR_KPARAM_INFO
	.align		4
.L_15:
        /*0038*/ 	.byte	0x04, 0x17
        /*003a*/ 	.short	(.L_17 - .L_16)
.L_16:
        /*003c*/ 	.word	0x00000000
        /*0040*/ 	.short	0x0000
        /*0042*/ 	.short	0x0000
        /*0044*/ 	.byte	0x00, 0xf0, 0x21, 0x00


	//----- nvinfo : EIATTR_SPARSE_MMA_MASK
	.align		4
.L_17:
        /*0048*/ 	.byte	0x03, 0x50
        /*004a*/ 	.short	0x0000


	//----- nvinfo : EIATTR_MAXREG_COUNT
	.align		4
        /*004c*/ 	.byte	0x03, 0x1b
        /*004e*/ 	.short	0x00ff


	//----- nvinfo : EIATTR_COOP_GROUP_MASK_REGIDS
	.align		4
        /*0050*/ 	.byte	0x04, 0x29
        /*0052*/ 	.short	(.L_19 - .L_18)


	//   ....[0]....
.L_18:
        /*0054*/ 	.word	0xffffffff


	//----- nvinfo : EIATTR_COOP_GROUP_INSTR_OFFSETS
	.align		4
.L_19:
        /*0058*/ 	.byte	0x04, 0x28
        /*005a*/ 	.short	(.L_21 - .L_20)


	//   ....[0]....
.L_20:
        /*005c*/ 	.word	0x00000870


	//----- nvinfo : EIATTR_EXIT_INSTR_OFFSETS
	.align		4
.L_21:
        /*0060*/ 	.byte	0x04, 0x1c
        /*0062*/ 	.short	(.L_23 - .L_22)


	//   ....[0]....
.L_22:
        /*0064*/ 	.word	0x00000040


	//   ....[1]....
        /*0068*/ 	.word	0x00000f00


	//   ....[2]....
        /*006c*/ 	.word	0x00000f50


	//----- nvinfo : EIATTR_MAX_THREADS
	.align		4
.L_23:
        /*0070*/ 	.byte	0x04, 0x05
        /*0072*/ 	.short	(.L_25 - .L_24)
.L_24:
        /*0074*/ 	.word	0x00000080
        /*0078*/ 	.word	0x00000001
        /*007c*/ 	.word	0x00000001


	//----- nvinfo : EIATTR_CBANK_PARAM_SIZE
	.align		4
.L_25:
        /*0080*/ 	.byte	0x03, 0x19
        /*0082*/ 	.short	0x001c


	//----- nvinfo : EIATTR_PARAM_CBANK
	.align		4
        /*0084*/ 	.byte	0x04, 0x0a
        /*0086*/ 	.short	(.L_27 - .L_26)
	.align		4
.L_26:
        /*0088*/ 	.word	index@(.nv.constant0.triton_mm)
        /*008c*/ 	.short	0x0210
        /*008e*/ 	.short	0x001c


	//----- nvinfo : EIATTR_SW_WAR
	.align		4
.L_27:
        /*0090*/ 	.byte	0x04, 0x36
        /*0092*/ 	.short	(.L_29 - .L_28)
.L_28:
        /*0094*/ 	.word	0x00000008
.L_29:


//--------------------- .nv.callgraph             --------------------------
	.section	.nv.callgraph,"",@"SHT_CUDA_CALLGRAPH"
	.align	4
	.sectionentsize	8
	.align		4
        /*0000*/ 	.word	0x00000000
	.align		4
        /*0004*/ 	.word	0xffffffff
	.align		4
        /*0008*/ 	.word	0x00000000
	.align		4
        /*000c*/ 	.word	0xfffffffe
	.align		4
        /*0010*/ 	.word	0x00000000
	.align		4
        /*0014*/ 	.word	0xfffffffd
	.align		4
        /*0018*/ 	.word	0x00000000
	.align		4
        /*001c*/ 	.word	0xfffffffc


//--------------------- .text.triton_mm           --------------------------
	.section	.text.triton_mm,"ax",@progbits
	.sectionflags	@"SHF_BARRIERS=1"
	.align	128
        .global         triton_mm
        .type           triton_mm,@function
        .size           triton_mm,(.L_x_2 - triton_mm)
        .other          triton_mm,@"STO_CUDA_ENTRY STV_DEFAULT"
triton_mm:
.text.triton_mm:
[----:B------:R-:W1:Y:S02]  /*0000*/  LDC R1, c[0x0][0x28] ;  /* 0x00000a00ff017b82 */ /* 0x000e640000000800 */
[----:B------:R-:W2:Y:S02]  /*0010*/  LDC R5, c[0x0][0x228] ;  /* 0x00008a00ff057b82 */ /* 0x000ea40000000800 */
[----:B--2---:R-:W-:-:S05]  /*0020*/  IMAD R0, R5, 0xc00, RZ ;  /* 0x00000c0005007824 */ /* 0x004fca00078e02ff */
[----:B------:R-:W-:-:S13]  /*0030*/  ISETP.NE.AND P0, PT, R0, RZ, PT ;  /* 0x000000ff0000720c */ /* 0x000fda0003f05270 */
[----:B------:R-:W-:Y:S05]  /*0040*/  @!P0 EXIT ;  /* 0x000000000000894d */ /* 0x000fea0003800000 */
[----:B------:R-:W2:Y:S01]  /*0050*/  S2R R13, SR_CTAID.X ;  /* 0x00000000000d7919 */ /* 0x000ea20000002500 */
[----:B------:R-:W-:Y:S01]  /*0060*/  VIADD R0, R5, 0x3f ;  /* 0x0000003f05007836 */ /* 0x000fe20000000000 */
[----:B------:R-:W-:Y:S01]  /*0070*/  IABS R21, R5 ;  /* 0x0000000500157213 */ /* 0x000fe20000000000 */
[----:B------:R-:W3:Y:S01]  /*0080*/  S2UR UR8, SR_CgaCtaId ;  /* 0x00000000000879c3 */ /* 0x000ee20000008800 */
[----:B------:R-:W-:Y:S01]  /*0090*/  UMOV UR4, 0x400 ;  /* 0x0000040000047882 */ /* 0x000fe20000000000 */
[----:B------:R-:W-:Y:S01]  /*00a0*/  ULDC.64 UR10, c[0x0][0x208] ;  /* 0x00008200000a7ab9 */ /* 0x000fe20000000a00 */
[----:B------:R-:W-:Y:S02]  /*00b0*/  SHF.R.S32.HI R3, RZ, 0x1f, R0 ;  /* 0x0000001fff037819 */ /* 0x000fe40000011400 */
[----:B------:R-:W-:Y:S02]  /*00c0*/  CS2R R24, SRZ ;  /* 0x0000000000187805 */ /* 0x000fe4000001ff00 */
[----:B------:R-:W-:-:S02]  /*00d0*/  CS2R R26, SRZ ;  /* 0x00000000001a7805 */ /* 0x000fc4000001ff00 */
[----:B------:R-:W-:Y:S02]  /*00e0*/  CS2R R28, SRZ ;  /* 0x00000000001c7805 */ /* 0x000fe4000001ff00 */
[----:B------:R-:W-:Y:S02]  /*00f0*/  LEA.HI R3, R3, R0, RZ, 0x6 ;  /* 0x0000000003037211 */ /* 0x000fe400078f30ff */
[----:B------:R-:W-:Y:S02]  /*0100*/  CS2R R30, SRZ ;  /* 0x00000000001e7805 */ /* 0x000fe4000001ff00 */
[----:B------:R-:W-:Y:S02]  /*0110*/  CS2R R32, SRZ ;  /* 0x0000000000207805 */ /* 0x000fe4000001ff00 */
[----:B------:R-:W-:Y:S02]  /*0120*/  CS2R R34, SRZ ;  /* 0x0000000000227805 */ /* 0x000fe4000001ff00 */
[----:B------:R-:W-:-:S02]  /*0130*/  CS2R R36, SRZ ;  /* 0x0000000000247805 */ /* 0x000fc4000001ff00 */
[----:B------:R-:W-:Y:S02]  /*0140*/  CS2R R38, SRZ ;  /* 0x0000000000267805 */ /* 0x000fe4000001ff00 */
[----:B------:R-:W-:Y:S02]  /*0150*/  CS2R R40, SRZ ;  /* 0x0000000000287805 */ /* 0x000fe4000001ff00 */
[----:B------:R-:W-:Y:S02]  /*0160*/  CS2R R42, SRZ ;  /* 0x00000000002a7805 */ /* 0x000fe4000001ff00 */
[----:B------:R-:W-:Y:S02]  /*0170*/  CS2R R44, SRZ ;  /* 0x00000000002c7805 */ /* 0x000fe4000001ff00 */
[----:B------:R-:W-:Y:S02]  /*0180*/  CS2R R46, SRZ ;  /* 0x00000000002e7805 */ /* 0x000fe4000001ff00 */
[----:B------:R-:W-:-:S02]  /*0190*/  CS2R R48, SRZ ;  /* 0x0000000000307805 */ /* 0x000fc4000001ff00 */
[----:B------:R-:W-:Y:S02]  /*01a0*/  CS2R R50, SRZ ;  /* 0x0000000000327805 */ /* 0x000fe4000001ff00 */
[----:B------:R-:W-:Y:S02]  /*01b0*/  CS2R R52, SRZ ;  /* 0x0000000000347805 */ /* 0x000fe4000001ff00 */
[----:B------:R-:W-:Y:S01]  /*01c0*/  CS2R R54, SRZ ;  /* 0x0000000000367805 */ /* 0x000fe2000001ff00 */
[----:B------:R-:W-:Y:S01]  /*01d0*/  UMOV UR9, 0xffffffff ;  /* 0xffffffff00097882 */ /* 0x000fe20000000000 */
[----:B---3--:R-:W-:Y:S01]  /*01e0*/  UPRMT UR8, UR8, 0x654, UR4 ;  /* 0x0000065408087896 */ /* 0x008fe20008000004 */
[C---:B--2---:R-:W-:Y:S01]  /*01f0*/  IMAD.HI R2, R13.reuse, 0x2aaaaaab, RZ ;  /* 0x2aaaaaab0d027827 */ /* 0x044fe200078e02ff */
[----:B------:R-:W-:Y:S02]  /*0200*/  IABS R11, R13 ;  /* 0x0000000d000b7213 */ /* 0x000fe40000000000 */
[----:B------:R-:W-:-:S02]  /*0210*/  ISETP.GE.AND P1, PT, R13, RZ, PT ;  /* 0x000000ff0d00720c */ /* 0x000fc40003f26270 */
[----:B------:R-:W-:-:S04]  /*0220*/  SHF.R.U32.HI R7, RZ, 0x1f, R2 ;  /* 0x0000001fff077819 */ /* 0x000fc80000011602 */
[----:B------:R-:W-:-:S05]  /*0230*/  LEA.HI.SX32 R4, R2, R7, 0x1a ;  /* 0x0000000702047211 */ /* 0x000fca00078fd2ff */
[C---:B------:R-:W-:Y:S02]  /*0240*/  IMAD.SHL.U32 R0, R4.reuse, 0x8, RZ ;  /* 0x0000000804007824 */ /* 0x040fe400078e00ff */
[----:B------:R-:W-:-:S03]  /*0250*/  IMAD R13, R4, -0x180, R13 ;  /* 0xfffffe80040d7824 */ /* 0x000fc600078e020d */
[----:B------:R-:W-:Y:S02]  /*0260*/  LEA.HI.SX32 R3, R3, -R0, 0x1a ;  /* 0x8000000003037211 */ /* 0x000fe400078fd2ff */
[----:B------:R-:W-:Y:S02]  /*0270*/  IABS R19, R13 ;  /* 0x0000000d00137213 */ /* 0x000fe40000000000 */
[----:B------:R-:W-:-:S04]  /*0280*/  VIMNMX R6, R3, 0x8, PT ;  /* 0x0000000803067848 */ /* 0x000fc80003fe0100 */
[-C--:B------:R-:W-:Y:S02]  /*0290*/  IABS R15, R6.reuse ;  /* 0x00000006000f7213 */ /* 0x080fe40000000000 */
[----:B------:R-:W-:Y:S02]  /*02a0*/  IABS R10, R6 ;  /* 0x00000006000a7213 */ /* 0x000fe40000000000 */
[----:B------:R-:W2:Y:S03]  /*02b0*/  I2F.RP R7, R15 ;  /* 0x0000000f00077306 */ /* 0x000ea60000209400 */
[----:B------:R-:W-:-:S05]  /*02c0*/  IMAD.MOV R17, RZ, RZ, -R10 ;  /* 0x000000ffff117224 */ /* 0x000fca00078e0a0a */
[----:B--2---:R-:W2:Y:S02]  /*02d0*/  MUFU.RCP R7, R7 ;  /* 0x0000000700077308 */ /* 0x004ea40000001000 */
[----:B--2---:R-:W-:Y:S02]  /*02e0*/  VIADD R2, R7, 0xffffffe ;  /* 0x0ffffffe07027836 */ /* 0x004fe40000000000 */
[----:B------:R-:W2:Y:S04]  /*02f0*/  S2R R7, SR_TID.X ;  /* 0x0000000000077919 */ /* 0x000ea80000002100 */
[----:B------:R3:W4:Y:S02]  /*0300*/  F2I.FTZ.U32.TRUNC.NTZ R3, R2 ;  /* 0x0000000200037305 */ /* 0x000724000021f000 */
[----:B---3--:R-:W-:-:S02]  /*0310*/  IMAD.MOV.U32 R2, RZ, RZ, RZ ;  /* 0x000000ffff027224 */ /* 0x008fc400078e00ff */
[----:B----4-:R-:W-:-:S04]  /*0320*/  IMAD.MOV R8, RZ, RZ, -R3 ;  /* 0x000000ffff087224 */ /* 0x010fc800078e0a03 */
[----:B------:R-:W-:-:S04]  /*0330*/  IMAD R9, R8, R15, RZ ;  /* 0x0000000f08097224 */ /* 0x000fc800078e02ff */
[----:B------:R-:W-:Y:S02]  /*0340*/  IMAD.HI.U32 R8, R3, R9, R2 ;  /* 0x0000000903087227 */ /* 0x000fe400078e0002 */
[----:B------:R-:W3:Y:S04]  /*0350*/  I2F.RP R9, R21 ;  /* 0x0000001500097306 */ /* 0x000ee80000209400 */
[----:B------:R-:W-:Y:S01]  /*0360*/  IMAD.HI.U32 R2, R8, R11, RZ ;  /* 0x0000000b08027227 */ /* 0x000fe200078e00ff */
[----:B--2---:R-:W-:-:S03]  /*0370*/  SHF.R.U32.HI R14, RZ, 0x1, R7 ;  /* 0x00000001ff0e7819 */ /* 0x004fc60000011607 */
[----:B------:R-:W-:Y:S01]  /*0380*/  IMAD R2, R2, R17, R11 ;  /* 0x0000001102027224 */ /* 0x000fe200078e020b */
[----:B------:R-:W-:Y:S01]  /*0390*/  SGXT.U32 R14, R14, 0x6 ;  /* 0x000000060e0e781a */ /* 0x000fe20000000000 */
[----:B------:R-:W-:-:S03]  /*03a0*/  IMAD.HI.U32 R8, R8, R19, RZ ;  /* 0x0000001308087227 */ /* 0x000fc600078e00ff */
[C---:B------:R-:W-:Y:S01]  /*03b0*/  ISETP.GT.U32.AND P0, PT, R15.reuse, R2, PT ;  /* 0x000000020f00720c */ /* 0x040fe20003f04070 */
[----:B------:R-:W-:Y:S01]  /*03c0*/  IMAD R4, R8, R17, R19 ;  /* 0x0000001108047224 */ /* 0x000fe200078e0213 */
[----:B---3--:R-:W2:Y:S04]  /*03d0*/  MUFU.RCP R9, R9 ;  /* 0x0000000900097308 */ /* 0x008ea80000001000 */
[----:B------:R-:W-:-:S07]  /*03e0*/  ISETP.GT.U32.AND P3, PT, R15, R4, PT ;  /* 0x000000040f00720c */ /* 0x000fce0003f64070 */
[----:B------:R-:W-:Y:S02]  /*03f0*/  @!P0 IMAD.IADD R2, R2, 0x1, -R15 ;  /* 0x0000000102028824 */ /* 0x000fe400078e0a0f */
[----:B--2---:R-:W-:-:S03]  /*0400*/  VIADD R3, R9, 0xffffffe ;  /* 0x0ffffffe09037836 */ /* 0x004fc60000000000 */
[----:B------:R-:W-:Y:S01]  /*0410*/  ISETP.GT.U32.AND P0, PT, R15, R2, PT ;  /* 0x000000020f00720c */ /* 0x000fe20003f04070 */
[----:B------:R-:W-:Y:S01]  /*0420*/  @!P3 IMAD.IADD R4, R4, 0x1, -R15 ;  /* 0x000000010404b824 */ /* 0x000fe200078e0a0f */
[----:B------:R-:W-:Y:S01]  /*0430*/  LOP3.LUT R9, RZ, R6, RZ, 0x33, !PT ;  /* 0x00000006ff097212 */ /* 0x000fe200078e33ff */
[----:B------:R-:W-:Y:S01]  /*0440*/  @!P3 VIADD R8, R8, 0x1 ;  /* 0x000000010808b836 */ /* 0x000fe20000000000 */
[----:B------:R-:W2:Y:S02]  /*0450*/  F2I.FTZ.U32.TRUNC.NTZ R3, R3 ;  /* 0x0000000300037305 */ /* 0x000ea4000021f000 */
[----:B------:R-:W-:-:S07]  /*0460*/  ISETP.GE.U32.AND P2, PT, R4, R15, PT ;  /* 0x0000000f0400720c */ /* 0x000fce0003f46070 */
[----:B------:R-:W-:Y:S01]  /*0470*/  @!P0 IMAD.IADD R2, R2, 0x1, -R15 ;  /* 0x0000000102028824 */ /* 0x000fe200078e0a0f */
[----:B------:R-:W-:Y:S02]  /*0480*/  ISETP.NE.AND P0, PT, R6, RZ, PT ;  /* 0x000000ff0600720c */ /* 0x000fe40003f05270 */
[----:B------:R-:W-:Y:S01]  /*0490*/  LOP3.LUT R6, R13, R6, RZ, 0x3c, !PT ;  /* 0x000000060d067212 */ /* 0x000fe200078e3cff */
[----:B------:R-:W-:Y:S02]  /*04a0*/  @!P1 IMAD.MOV R2, RZ, RZ, -R2 ;  /* 0x000000ffff029224 */ /* 0x000fe400078e0a02 */
[----:B------:R-:W-:Y:S01]  /*04b0*/  @P2 VIADD R8, R8, 0x1 ;  /* 0x0000000108082836 */ /* 0x000fe20000000000 */
[----:B------:R-:W-:Y:S02]  /*04c0*/  ISETP.GE.AND P1, PT, R6, RZ, PT ;  /* 0x000000ff0600720c */ /* 0x000fe40003f26270 */
[----:B------:R-:W-:Y:S01]  /*04d0*/  SEL R11, R9, R2, !P0 ;  /* 0x00000002090b7207 */ /* 0x000fe20004000000 */
[----:B------:R-:W-:Y:S01]  /*04e0*/  IMAD.MOV.U32 R2, RZ, RZ, RZ ;  /* 0x000000ffff027224 */ /* 0x000fe200078e00ff */
[----:B------:R-:W-:-:S03]  /*04f0*/  SHF.R.U32.HI R6, RZ, 0x3, R7 ;  /* 0x00000003ff067819 */ /* 0x000fc60000011607 */
[----:B------:R-:W-:Y:S02]  /*0500*/  IMAD.IADD R11, R0, 0x1, R11 ;  /* 0x00000001000b7824 */ /* 0x000fe400078e020b */
[--C-:B--2---:R-:W-:Y:S02]  /*0510*/  IMAD.MOV R0, RZ, RZ, -R3.reuse ;  /* 0x000000ffff007224 */ /* 0x104fe400078e0a03 */
[----:B------:R-:W-:Y:S02]  /*0520*/  IMAD.SHL.U32 R12, R11, 0x40, RZ ;  /* 0x000000400b0c7824 */ /* 0x000fe400078e00ff */
[----:B------:R-:W-:Y:S02]  /*0530*/  IMAD R11, R0, R21, RZ ;  /* 0x00000015000b7224 */ /* 0x000fe400078e02ff */
[----:B------:R-:W-:Y:S01]  /*0540*/  @!P1 IMAD.MOV R8, RZ, RZ, -R8 ;  /* 0x000000ffff089224 */ /* 0x000fe200078e0a08 */
[----:B------:R-:W-:Y:S01]  /*0550*/  LOP3.LUT R10, R12, R14, RZ, 0xfc, !PT ;  /* 0x0000000e0c0a7212 */ /* 0x000fe200078efcff */
[----:B------:R-:W-:-:S03]  /*0560*/  IMAD.HI.U32 R2, R3, R11, R2 ;  /* 0x0000000b03027227 */ /* 0x000fc600078e0002 */
[----:B------:R-:W-:Y:S02]  /*0570*/  IABS R0, R10 ;  /* 0x0000000a00007213 */ /* 0x000fe40000000000 */
[----:B------:R-:W-:Y:S02]  /*0580*/  SEL R3, R9, R8, !P0 ;  /* 0x0000000809037207 */ /* 0x000fe40004000000 */
[----:B------:R-:W2:Y:S01]  /*0590*/  LDC.64 R8, c[0x0][0x210] ;  /* 0x00008400ff087b82 */ /* 0x000ea20000000a00 */
[----:B------:R-:W-:Y:S01]  /*05a0*/  IMAD.HI.U32 R2, R2, R0, RZ ;  /* 0x0000000002027227 */ /* 0x000fe200078e00ff */
[----:B------:R-:W-:-:S03]  /*05b0*/  ISETP.NE.AND P0, PT, R5, RZ, PT ;  /* 0x000000ff0500720c */ /* 0x000fc60003f05270 */
[----:B------:R-:W-:Y:S02]  /*05c0*/  IMAD.MOV R2, RZ, RZ, -R2 ;  /* 0x000000ffff027224 */ /* 0x000fe400078e0a02 */
[----:B------:R-:W-:Y:S02]  /*05d0*/  IMAD.SHL.U32 R3, R3, 0x40, RZ ;  /* 0x0000004003037824 */ /* 0x000fe400078e00ff */
[----:B------:R-:W-:-:S03]  /*05e0*/  IMAD R0, R21, R2, R0 ;  /* 0x0000000215007224 */ /* 0x000fc600078e0200 */
[----:B------:R-:W-:Y:S02]  /*05f0*/  LOP3.LUT R4, R3, R14, RZ, 0xfc, !PT ;  /* 0x0000000e03047212 */ /* 0x000fe400078efcff */
[----:B------:R-:W-:-:S03]  /*0600*/  ISETP.GT.U32.AND P2, PT, R21, R0, PT ;  /* 0x000000001500720c */ /* 0x000fc60003f44070 */
[----:B------:R-:W-:-:S05]  /*0610*/  IMAD.HI R2, R4, 0x2aaaaaab, RZ ;  /* 0x2aaaaaab04027827 */ /* 0x000fca00078e02ff */
[----:B------:R-:W-:-:S04]  /*0620*/  SHF.R.U32.HI R15, RZ, 0x1f, R2 ;  /* 0x0000001fff0f7819 */ /* 0x000fc80000011602 */
[----:B------:R-:W-:Y:S01]  /*0630*/  LEA.HI R15, R2, R15, RZ, 0x17 ;  /* 0x0000000f020f7211 */ /* 0x000fe200078fb8ff */
[----:B------:R-:W-:Y:S01]  /*0640*/  @!P2 IMAD.IADD R0, R0, 0x1, -R21 ;  /* 0x000000010000a824 */ /* 0x000fe200078e0a15 */
[----:B------:R-:W-:Y:S02]  /*0650*/  ISETP.GE.AND P2, PT, R10, RZ, PT ;  /* 0x000000ff0a00720c */ /* 0x000fe40003f46270 */
[----:B------:R-:W3:Y:S01]  /*0660*/  LDC.64 R10, c[0x0][0x218] ;  /* 0x00008600ff0a7b82 */ /* 0x000ee20000000a00 */
[----:B------:R-:W-:Y:S01]  /*0670*/  IMAD R15, R15, -0xc00, R4 ;  /* 0xfffff4000f0f7824 */ /* 0x000fe200078e0204 */
[----:B------:R-:W-:Y:S02]  /*0680*/  ISETP.GT.U32.AND P1, PT, R21, R0, PT ;  /* 0x000000001500720c */ /* 0x000fe40003f24070 */
[----:B------:R-:W-:-:S11]  /*0690*/  SHF.R.U32.HI R4, RZ, 0x5, R7 ;  /* 0x00000005ff047819 */ /* 0x000fd60000011607 */
[----:B------:R-:W-:-:S04]  /*06a0*/  @!P1 IMAD.IADD R0, R0, 0x1, -R21 ;  /* 0x0000000100009824 */ /* 0x000fc800078e0a15 */
[----:B------:R-:W-:Y:S02]  /*06b0*/  IMAD.MOV.U32 R13, RZ, RZ, R0 ;  /* 0x000000ffff0d7224 */ /* 0x000fe400078e0000 */
[----:B------:R-:W-:Y:S02]  /*06c0*/  IMAD.SHL.U32 R0, R7, 0x8, RZ ;  /* 0x0000000807007824 */ /* 0x000fe400078e00ff */
[----:B------:R-:W-:Y:S01]  /*06d0*/  @!P2 IMAD.MOV R13, RZ, RZ, -R13 ;  /* 0x000000ffff0da224 */ /* 0x000fe200078e0a0d */
[----:B------:R-:W-:Y:S02]  /*06e0*/  @!P0 LOP3.LUT R13, RZ, R5, RZ, 0x33, !PT ;  /* 0x00000005ff0d8212 */ /* 0x000fe400078e33ff */
[----:B------:R-:W-:Y:S02]  /*06f0*/  LOP3.LUT R2, R0, 0x8, RZ, 0xc0, !PT ;  /* 0x0000000800027812 */ /* 0x000fe400078ec0ff */
[----:B------:R-:W-:-:S03]  /*0700*/  LOP3.LUT R17, R0, 0x8, R7, 0x48, !PT ;  /* 0x0000000800117812 */ /* 0x000fc600078e4807 */
[--C-:B------:R-:W-:Y:S02]  /*0710*/  IMAD R15, R15, 0x3000, R2.reuse ;  /* 0x000030000f0f7824 */ /* 0x100fe400078e0202 */
[----:B------:R-:W-:Y:S02]  /*0720*/  IMAD R17, R14, 0x10, R17 ;  /* 0x000000100e117824 */ /* 0x000fe400078e0211 */
[----:B------:R-:W-:Y:S01]  /*0730*/  IMAD R13, R13, 0x3000, R2 ;  /* 0x000030000d0d7824 */ /* 0x000fe200078e0202 */
[----:B------:R-:W-:Y:S01]  /*0740*/  SHF.R.U32.HI R2, RZ, 0x3, R7 ;  /* 0x00000003ff027819 */ /* 0x000fe20000011607 */
[----:B---3--:R-:W-:Y:S01]  /*0750*/  IMAD.WIDE R10, R15, 0x2, R10 ;  /* 0x000000020f0a7825 */ /* 0x008fe200078e020a */
[----:B------:R-:W-:-:S03]  /*0760*/  LEA R15, R17, UR8, 0x1 ;  /* 0x00000008110f7c11 */ /* 0x000fc6000f8e08ff */
[----:B--2---:R-:W-:Y:S01]  /*0770*/  IMAD.WIDE R8, R13, 0x2, R8 ;  /* 0x000000020d087825 */ /* 0x004fe200078e0208 */
[----:B------:R-:W-:Y:S02]  /*0780*/  SGXT.U32 R13, R2, 0x4 ;  /* 0x00000004020d781a */ /* 0x000fe40000000000 */
[----:B------:R-:W-:Y:S02]  /*0790*/  IADD3 R16, P0, R10, 0x20, RZ ;  /* 0x000000200a107810 */ /* 0x000fe40007f1e0ff */
[----:B------:R-:W-:Y:S01]  /*07a0*/  @!PT LDS RZ, [RZ] ;  /* 0x00000000fffff984 */ /* 0x000fe20000000800 */
[----:B------:R-:W-:Y:S01]  /*07b0*/  @!PT LDS RZ, [RZ] ;  /* 0x00000000fffff984 */ /* 0x000fe20000000800 */
[----:B------:R-:W-:Y:S01]  /*07c0*/  @!PT LDS RZ, [RZ] ;  /* 0x00000000fffff984 */ /* 0x000fe20000000800 */
[----:B------:R-:W-:Y:S01]  /*07d0*/  LDGSTS.E.BYPASS.128 [R15], desc[UR10][R8.64] ;  /* 0x00000000080f7fae */ /* 0x000fe2000b901c4a */
[----:B------:R-:W-:Y:S02]  /*07e0*/  IADD3 R14, P1, R8, 0x20, RZ ;  /* 0x00000020080e7810 */ /* 0x000fe40007f3e0ff */
[----:B------:R-:W-:Y:S01]  /*07f0*/  LOP3.LUT R2, R12, R13, RZ, 0xfc, !PT ;  /* 0x0000000d0c027212 */ /* 0x000fe200078efcff */
[----:B------:R-:W0:Y:S01]  /*0800*/  LDGDEPBAR ;  /* 0x00000000000079af */ /* 0x000e220000000000 */
[----:B------:R-:W-:Y:S01]  /*0810*/  IMAD.X R19, RZ, RZ, R11, P0 ;  /* 0x000000ffff137224 */ /* 0x000fe200000e060b */
[----:B------:R-:W-:Y:S01]  /*0820*/  CS2R R12, SRZ ;  /* 0x00000000000c7805 */ /* 0x000fe2000001ff00 */
[----:B------:R-:W-:Y:S01]  /*0830*/  IMAD.X R17, RZ, RZ, R9, P1 ;  /* 0x000000ffff117224 */ /* 0x000fe200008e0609 */
[----:B------:R2:W-:Y:S04]  /*0840*/  LDGSTS.E.BYPASS.128 [R15+0x1000], desc[UR10][R10.64] ;  /* 0x010000000a0f7fae */ /* 0x0005e8000b901c4a */
[----:B------:R-:W0:Y:S01]  /*0850*/  LDGDEPBAR ;  /* 0x00000000000079af */ /* 0x000e220000000000 */
[----:B--2---:R-:W-:-:S07]  /*0860*/  LOP3.LUT R10, R4, 0x7fffffc, RZ, 0xc0, !PT ;  /* 0x07fffffc040a7812 */ /* 0x004fce00078ec0ff */
.L_x_0:
[----:B--2---:R-:W2:Y:S01]  /*0870*/  SHFL.IDX PT, R8, R10, RZ, 0x1f ;  /* 0x00001fff0a087589 */ /* 0x004ea200000e0000 */
[----:B------:R-:W-:Y:S01]  /*0880*/  UIADD3 UR9, UR9, 0x1, URZ ;  /* 0x0000000109097890 */ /* 0x000fe2000fffe03f */
[----:B------:R-:W-:-:S04]  /*0890*/  DEPBAR.LE SB0, 0x0 ;  /* 0x000080000000791a */ /* 0x000fc80000000000 */
[----:B------:R-:W-:Y:S01]  /*08a0*/  UISETP.GE.AND UP0, UPT, UR9, 0x2, UPT ;  /* 0x000000020900788c */ /* 0x000fe2000bf06270 */
[----:B------:R-:W-:Y:S01]  /*08b0*/  BAR.SYNC.DEFER_BLOCKING 0x0 ;  /* 0x0000000000007b1d */ /* 0x000fe20000010000 */
[----:B------:R-:W-:Y:S01]  /*08c0*/  VIADD R12, R12, 0x1 ;  /* 0x000000010c0c7836 */ /* 0x000fe20000000000 */
[C---:B------:R-:W-:Y:S01]  /*08d0*/  ISETP.GE.U32.AND P0, PT, R13.reuse, 0x2ff0, PT ;  /* 0x00002ff00d00780c */ /* 0x040fe20003f06070 */
[----:B------:R-:W-:Y:S01]  /*08e0*/  USEL UR9, UR9, URZ, !UP0 ;  /* 0x0000003f09097287 */ /* 0x000fe2000c000000 */
[----:B------:R-:W-:Y:S02]  /*08f0*/  IMAD.MOV.U32 R9, RZ, RZ, R17 ;  /* 0x000000ffff097224 */ /* 0x000fe400078e0011 */
[----:B------:R-:W-:Y:S01]  /*0900*/  ISETP.GE.AND P1, PT, R12, 0x2, PT ;  /* 0x000000020c00780c */ /* 0x000fe20003f26270 */
[----:B------:R-:W-:-:S03]  /*0910*/  VIADD R13, R13, 0x10 ;  /* 0x000000100d0d7836 */ /* 0x000fc60000000000 */
[----:B------:R-:W-:-:S05]  /*0920*/  SEL R12, R12, RZ, !P1 ;  /* 0x000000ff0c0c7207 */ /* 0x000fca0004800000 */
[----:B------:R-:W-:Y:S01]  /*0930*/  IMAD R11, R12, 0x800, R15 ;  /* 0x000008000c0b7824 */ /* 0x000fe200078e020f */
[----:B--2---:R-:W-:Y:S01]  /*0940*/  R2UR UR4, R8 ;  /* 0x00000000080472ca */ /* 0x004fe200000e0000 */
[----:B------:R-:W-:Y:S01]  /*0950*/  IMAD.MOV.U32 R8, RZ, RZ, R14 ;  /* 0x000000ffff087224 */ /* 0x000fe200078e000e */
[----:B------:R-:W-:Y:S01]  /*0960*/  IADD3 R14, P2, R14, 0x20, RZ ;  /* 0x000000200e0e7810 */ /* 0x000fe20007f5e0ff */
[----:B------:R-:W-:-:S04]  /*0970*/  WARPGROUP.ARRIVE ;  /* 0x00000000000079c5 */ /* 0x000fc80000000000 */
[----:B------:R-:W-:-:S06]  /*0980*/  IMAD.X R17, RZ, RZ, R17, P2 ;  /* 0x000000ffff117224 */ /* 0x000fcc00010e0611 */
[----:B------:R-:W-:Y:S02]  /*0990*/  USHF.L.U32 UR5, UR4, 0x5, URZ ;  /* 0x0000000504057899 */ /* 0x000fe4000800063f */
[----:B------:R-:W-:Y:S02]  /*09a0*/  ULEA UR4, UR9, UR8, 0xb ;  /* 0x0000000809047291 */ /* 0x000fe4000f8e583f */
[----:B------:R-:W-:Y:S02]  /*09b0*/  ULOP3.LUT UR5, UR5, 0x60, URZ, 0xc0, !UPT ;  /* 0x0000006005057892 */ /* 0x000fe4000f8ec03f */
[----:B------:R-:W-:Y:S02]  /*09c0*/  USHF.R.U32.HI UR6, URZ, 0x4, UR4 ;  /* 0x000000043f067899 */ /* 0x000fe40008011604 */
[----:B------:R-:W-:Y:S02]  /*09d0*/  UIADD3 UR4, UR4, 0x1000, URZ ;  /* 0x0000100004047890 */ /* 0x000fe4000fffe03f */
[----:B------:R-:W-:-:S02]  /*09e0*/  ULOP3.LUT UR6, UR6, 0x3fff, URZ, 0xc0, !UPT ;  /* 0x00003fff06067892 */ /* 0x000fc4000f8ec03f */
[----:B------:R-:W-:Y:S02]  /*09f0*/  USHF.R.U32.HI UR4, URZ, 0x4, UR4 ;  /* 0x000000043f047899 */ /* 0x000fe40008011604 */
[----:B------:R-:W-:Y:S02]  /*0a00*/  UIADD3 UR5, UP0, UR5, UR6, URZ ;  /* 0x0000000605057290 */ /* 0x000fe4000ff1e03f */
[----:B------:R-:W-:Y:S02]  /*0a10*/  ULOP3.LUT UR4, UR4, 0x3fff, URZ, 0xc0, !UPT ;  /* 0x00003fff04047892 */ /* 0x000fe4000f8ec03f */
[----:B------:R-:W-:Y:S02]  /*0a20*/  UIADD3.X UR7, URZ, URZ, URZ, UP0, !UPT ;  /* 0x0000003f3f077290 */ /* 0x000fe400087fe43f */
[----:B------:R-:W-:Y:S02]  /*0a30*/  ULOP3.LUT UR6, UR4, 0x800000, URZ, 0xfc, !UPT ;  /* 0x0080000004067892 */ /* 0x000fe4000f8efc3f */
[----:B------:R-:W-:-:S02]  /*0a40*/  ULOP3.LUT UR4, UR5, 0x800000, URZ, 0xfc, !UPT ;  /* 0x0080000005047892 */ /* 0x000fc4000f8efc3f */
[----:B------:R-:W-:-:S03]  /*0a50*/  ULOP3.LUT UR5, UR7, 0xc0000010, URZ, 0xfc, !UPT ;  /* 0xc000001007057892 */ /* 0x000fc6000f8efc3f */
[----:B------:R-:W-:-:S06]  /*0a60*/  UMOV UR7, 0xc0000010 ;  /* 0xc000001000077882 */ /* 0x000fcc0000000000 */
[----:B------:R-:W-:Y:S03]  /*0a70*/  HGMMA.64x64x16.F32.BF16 R24, gdesc[UR4], R24, gsb0 ;  /* 0x00e00000041879f0 */ /* 0x000fe60008001818 */
[----:B------:R-:W-:Y:S02]  /*0a80*/  WARPGROUP.DEPBAR.LE gsb0, 0x1 ;  /* 0x00008000000079c5 */ /* 0x000fe40000010100 */
[----:B------:R-:W-:Y:S06]  /*0a90*/  BAR.SYNC.DEFER_BLOCKING 0x0 ;  /* 0x0000000000007b1d */ /* 0x000fec0000010000 */
[----:B------:R-:W-:Y:S01]  /*0aa0*/  @!PT LDS RZ, [RZ] ;  /* 0x00000000fffff984 */ /* 0x000fe20000000800 */
[----:B------:R-:W-:Y:S01]  /*0ab0*/  @!PT LDS RZ, [RZ] ;  /* 0x00000000fffff984 */ /* 0x000fe20000000800 */
[----:B------:R-:W-:Y:S01]  /*0ac0*/  @!PT LDS RZ, [RZ] ;  /* 0x00000000fffff984 */ /* 0x000fe20000000800 */
[----:B------:R2:W-:Y:S04]  /*0ad0*/  LDGSTS.E.BYPASS.128 [R11], desc[UR10][R8.64], !P0 ;  /* 0x00000000080b7fae */ /* 0x0005e8000c101c4a */
[----:B------:R-:W0:Y:S01]  /*0ae0*/  LDGDEPBAR ;  /* 0x00000000000079af */ /* 0x000e220000000000 */
[----:B--2---:R-:W-:Y:S01]  /*0af0*/  IMAD.MOV.U32 R8, RZ, RZ, R16 ;  /* 0x000000ffff087224 */ /* 0x004fe200078e0010 */
[----:B------:R-:W-:Y:S01]  /*0b00*/  IADD3 R16, P1, R16, 0x20, RZ ;  /* 0x0000002010107810 */ /* 0x000fe20007f3e0ff */
[----:B------:R-:W-:-:S04]  /*0b10*/  IMAD.MOV.U32 R9, RZ, RZ, R19 ;  /* 0x000000ffff097224 */ /* 0x000fc800078e0013 */
[----:B------:R-:W-:Y:S01]  /*0b20*/  IMAD.X R19, RZ, RZ, R19, P1 ;  /* 0x000000ffff137224 */ /* 0x000fe200008e0613 */
[----:B------:R2:W-:Y:S04]  /*0b30*/  LDGSTS.E.BYPASS.128 [R11+0x1000], desc[UR10][R8.64], !P0 ;  /* 0x01000000080b7fae */ /* 0x0005e8000c101c4a */
[----:B------:R-:W0:Y:S01]  /*0b40*/  LDGDEPBAR ;  /* 0x00000000000079af */ /* 0x000e220000000000 */
[----:B------:R-:W-:Y:S05]  /*0b50*/  @!P0 BRA `(.L_x_0) ;  /* 0xfffffffc00448947 */ /* 0x000fea000383ffff */
[----:B------:R-:W-:Y:S02]  /*0b60*/  WARPGROUP.DEPBAR.LE gsb0, 0x0 ;  /* 0x00008000000079c5 */ /* 0x000fe40000010000 */
[----:B------:R-:W-:-:S04]  /*0b70*/  DEPBAR.LE SB0, 0x0 ;  /* 0x000080000000791a */ /* 0x000fc80000000000 */
[----:B--2---:R-:W-:Y:S01]  /*0b80*/  IMAD.SHL.U32 R9, R6, 0x4, RZ ;  /* 0x0000000406097824 */ /* 0x004fe200078e00ff */
[----:B------:R-:W-:Y:S02]  /*0b90*/  LOP3.LUT R8, R7, 0xf, RZ, 0xc0, !PT ;  /* 0x0000000f07087812 */ /* 0x000fe400078ec0ff */
[----:B------:R-:W-:Y:S02]  /*0ba0*/  LOP3.LUT R4, R4, 0x3, RZ, 0xc0, !PT ;  /* 0x0000000304047812 */ /* 0x000fe400078ec0ff */
[----:B------:R-:W-:Y:S02]  /*0bb0*/  LOP3.LUT R9, R9, 0x8, RZ, 0xc0, !PT ;  /* 0x0000000809097812 */ /* 0x000fe400078ec0ff */
[----:B------:R-:W-:Y:S02]  /*0bc0*/  F2FP.BF16.F32.PACK_AB R24, R25, R24 ;  /* 0x000000181918723e */ /* 0x000fe400000010ff */
[----:B------:R-:W-:Y:S01]  /*0bd0*/  F2FP.BF16.F32.PACK_AB R25, R27, R26 ;  /* 0x0000001a1b19723e */ /* 0x000fe200000010ff */
[----:B------:R-:W-:Y:S01]  /*0be0*/  IMAD R9, R8, 0x48, R9 ;  /* 0x0000004808097824 */ /* 0x000fe200078e0209 */
[----:B------:R-:W-:-:S02]  /*0bf0*/  F2FP.BF16.F32.PACK_AB R32, R33, R32 ;  /* 0x000000202120723e */ /* 0x000fc400000010ff */
[----:B------:R-:W-:Y:S01]  /*0c00*/  F2FP.BF16.F32.PACK_AB R26, R29, R28 ;  /* 0x0000001c1d1a723e */ /* 0x000fe200000010ff */
[----:B------:R-:W-:Y:S01]  /*0c10*/  IMAD R9, R4, 0x480, R9 ;  /* 0x0000048004097824 */ /* 0x000fe200078e0209 */
[----:B------:R-:W-:Y:S02]  /*0c20*/  F2FP.BF16.F32.PACK_AB R27, R31, R30 ;  /* 0x0000001e1f1b723e */ /* 0x000fe400000010ff */
[----:B------:R-:W-:Y:S02]  /*0c30*/  F2FP.BF16.F32.PACK_AB R33, R35, R34 ;  /* 0x000000222321723e */ /* 0x000fe400000010ff */
[----:B------:R-:W-:Y:S02]  /*0c40*/  F2FP.BF16.F32.PACK_AB R40, R41, R40 ;  /* 0x000000282928723e */ /* 0x000fe400000010ff */
[----:B------:R-:W-:Y:S01]  /*0c50*/  LEA R20, R9, UR8, 0x1 ;  /* 0x0000000809147c11 */ /* 0x000fe2000f8e08ff */
[----:B------:R-:W-:Y:S01]  /*0c60*/  BAR.SYNC.DEFER_BLOCKING 0x0 ;  /* 0x0000000000007b1d */ /* 0x000fe20000010000 */
[----:B------:R-:W-:-:S02]  /*0c70*/  F2FP.BF16.F32.PACK_AB R34, R37, R36 ;  /* 0x000000242522723e */ /* 0x000fc400000010ff */
[----:B------:R-:W-:Y:S02]  /*0c80*/  F2FP.BF16.F32.PACK_AB R35, R39, R38 ;  /* 0x000000262723723e */ /* 0x000fe400000010ff */
[----:B------:R-:W-:Y:S02]  /*0c90*/  F2FP.BF16.F32.PACK_AB R41, R43, R42 ;  /* 0x0000002a2b29723e */ /* 0x000fe400000010ff */
[----:B------:R-:W-:Y:S02]  /*0ca0*/  F2FP.BF16.F32.PACK_AB R48, R49, R48 ;  /* 0x000000303130723e */ /* 0x000fe400000010ff */
[----:B------:R-:W-:Y:S02]  /*0cb0*/  F2FP.BF16.F32.PACK_AB R42, R45, R44 ;  /* 0x0000002c2d2a723e */ /* 0x000fe400000010ff */
[----:B------:R-:W-:Y:S02]  /*0cc0*/  F2FP.BF16.F32.PACK_AB R43, R47, R46 ;  /* 0x0000002e2f2b723e */ /* 0x000fe400000010ff */
[----:B------:R-:W-:-:S02]  /*0cd0*/  F2FP.BF16.F32.PACK_AB R49, R51, R50 ;  /* 0x000000323331723e */ /* 0x000fc400000010ff */
[----:B------:R-:W-:Y:S02]  /*0ce0*/  F2FP.BF16.F32.PACK_AB R50, R53, R52 ;  /* 0x000000343532723e */ /* 0x000fe400000010ff */
[----:B------:R-:W-:Y:S02]  /*0cf0*/  F2FP.BF16.F32.PACK_AB R51, R55, R54 ;  /* 0x000000363733723e */ /* 0x000fe400000010ff */
[----:B------:R-:W-:Y:S02]  /*0d00*/  LOP3.LUT R7, R6, 0x3, RZ, 0xc0, !PT ;  /* 0x0000000306077812 */ /* 0x000fe400078ec0ff */
[----:B------:R-:W-:Y:S01]  /*0d10*/  LOP3.LUT R3, R3, 0x38, R0, 0xf8, !PT ;  /* 0x0000003803037812 */ /* 0x000fe200078ef800 */
[----:B------:R2:W-:Y:S02]  /*0d20*/  STSM.16.M88.4 [R20], R24 ;  /* 0x0000001814007844 */ /* 0x0005e40000000200 */
[----:B------:R-:W-:Y:S01]  /*0d30*/  IMAD R7, R4, 0x4, R7 ;  /* 0x0000000404077824 */ /* 0x000fe200078e0207 */
[----:B------:R-:W-:Y:S01]  /*0d40*/  LOP3.LUT R4, R0, 0x38, RZ, 0xc0, !PT ;  /* 0x0000003800047812 */ /* 0x000fe200078ec0ff */
[----:B------:R-:W-:Y:S01]  /*0d50*/  IMAD R23, R2, 0xc00, R3 ;  /* 0x00000c0002177824 */ /* 0x000fe200078e0203 */
[----:B------:R-:W-:Y:S01]  /*0d60*/  STSM.16.M88.4 [R20+0x20], R32 ;  /* 0x0000202014007844 */ /* 0x000fe20000000200 */
[----:B------:R-:W-:-:S02]  /*0d70*/  ISETP.GE.AND P0, PT, R3, 0xc00, PT ;  /* 0x00000c000300780c */ /* 0x000fc40003f06270 */
[----:B------:R-:W-:Y:S01]  /*0d80*/  IMAD R4, R7, 0x48, R4 ;  /* 0x0000004807047824 */ /* 0x000fe200078e0204 */
[----:B------:R-:W-:Y:S01]  /*0d90*/  STSM.16.M88.4 [R20+0x40], R40 ;  /* 0x0000402814007844 */ /* 0x000fe20000000200 */
[----:B------:R-:W3:Y:S01]  /*0da0*/  LDC.64 R6, c[0x0][0x220] ;  /* 0x00008800ff067b82 */ /* 0x000ee20000000a00 */
[----:B------:R-:W-:Y:S01]  /*0db0*/  LOP3.LUT R0, R2, 0x10, RZ, 0xfc, !PT ;  /* 0x0000001002007812 */ /* 0x000fe200078efcff */
[C---:B------:R-:W-:Y:S01]  /*0dc0*/  VIADD R21, R23.reuse, 0xc000 ;  /* 0x0000c00017157836 */ /* 0x040fe20000000000 */
[----:B------:R4:W-:Y:S01]  /*0dd0*/  STSM.16.M88.4 [R20+0x60], R48 ;  /* 0x0000603014007844 */ /* 0x0009e20000000200 */
[----:B------:R-:W-:Y:S02]  /*0de0*/  LEA R22, R4, UR8, 0x1 ;  /* 0x0000000804167c11 */ /* 0x000fe4000f8e08ff */
[C---:B------:R-:W-:Y:S02]  /*0df0*/  LOP3.LUT R4, R2.reuse, 0x20, RZ, 0xfc, !PT ;  /* 0x0000002002047812 */ /* 0x040fe400078efcff */
[----:B------:R-:W-:Y:S01]  /*0e00*/  BAR.SYNC.DEFER_BLOCKING 0x0 ;  /* 0x0000000000007b1d */ /* 0x000fe20000010000 */
[C---:B------:R-:W-:Y:S01]  /*0e10*/  ISETP.LT.AND P3, PT, R2.reuse, R5, !P0 ;  /* 0x000000050200720c */ /* 0x040fe20004761270 */
[----:B--2---:R-:W-:Y:S01]  /*0e20*/  VIADD R25, R23, 0x18000 ;  /* 0x0001800017197836 */ /* 0x004fe20000000000 */
[----:B------:R-:W-:-:S02]  /*0e30*/  LOP3.LUT R2, R2, 0x30, RZ, 0xfc, !PT ;  /* 0x0000003002027812 */ /* 0x000fc400078efcff */
[-C--:B------:R-:W-:Y:S02]  /*0e40*/  ISETP.LT.AND P2, PT, R0, R5.reuse, !P0 ;  /* 0x000000050000720c */ /* 0x080fe40004741270 */
[-C--:B------:R-:W-:Y:S02]  /*0e50*/  ISETP.LT.AND P1, PT, R4, R5.reuse, !P0 ;  /* 0x000000050400720c */ /* 0x080fe40004721270 */
[----:B------:R-:W-:Y:S01]  /*0e60*/  ISETP.LT.AND P0, PT, R2, R5, !P0 ;  /* 0x000000050200720c */ /* 0x000fe20004701270 */
[----:B---3--:R-:W-:-:S04]  /*0e70*/  IMAD.WIDE R2, R23, 0x2, R6 ;  /* 0x0000000217027825 */ /* 0x008fc800078e0206 */
[--C-:B------:R-:W-:Y:S01]  /*0e80*/  IMAD.WIDE R4, R21, 0x2, R6.reuse ;  /* 0x0000000215047825 */ /* 0x100fe200078e0206 */
[----:B------:R-:W2:Y:S03]  /*0e90*/  LDS.128 R16, [R22] ;  /* 0x0000000016107984 */ /* 0x000ea60000000c00 */
[----:B----4-:R-:W-:Y:S01]  /*0ea0*/  IMAD.WIDE R20, R25, 0x2, R6 ;  /* 0x0000000219147825 */ /* 0x010fe200078e0206 */
[----:B------:R-:W3:Y:S04]  /*0eb0*/  LDS.128 R12, [R22+0x900] ;  /* 0x00090000160c7984 */ /* 0x000ee80000000c00 */
[----:B------:R-:W4:Y:S04]  /*0ec0*/  LDS.128 R8, [R22+0x1200] ;  /* 0x0012000016087984 */ /* 0x000f280000000c00 */
[----:B--2---:R2:W-:Y:S04]  /*0ed0*/  @P3 STG.E.128 desc[UR10][R2.64], R16 ;  /* 0x0000001002003986 */ /* 0x0045e8000c101d0a */
[----:B---3--:R2:W-:Y:S04]  /*0ee0*/  @P2 STG.E.128 desc[UR10][R4.64], R12 ;  /* 0x0000000c04002986 */ /* 0x0085e8000c101d0a */
[----:B----4-:R2:W-:Y:S01]  /*0ef0*/  @P1 STG.E.128 desc[UR10][R20.64], R8 ;  /* 0x0000000814001986 */ /* 0x0105e2000c101d0a */
[----:B------:R-:W-:Y:S05]  /*0f00*/  @!P0 EXIT ;  /* 0x000000000000894d */ /* 0x000fea0003800000 */
[----:B--2---:R-:W1:Y:S01]  /*0f10*/  LDS.128 R8, [R22+0x1b00] ;  /* 0x001b000016087984 */ /* 0x004e620000000c00 */
[----:B------:R-:W-:-:S04]  /*0f20*/  VIADD R23, R23, 0x24000 ;  /* 0x0002400017177836 */ /* 0x000fc80000000000 */
[----:B------:R-:W-:-:S05]  /*0f30*/  IMAD.WIDE R6, R23, 0x2, R6 ;  /* 0x0000000217067825 */ /* 0x000fca00078e0206 */
[----:B-1----:R-:W-:Y:S01]  /*0f40*/  STG.E.128 desc[UR10][R6.64], R8 ;  /* 0x0000000806007986 */ /* 0x002fe2000c101d0a */
[----:B------:R-:W-:Y:S05]  /*0f50*/  EXIT ;  /* 0x000000000000794d */ /* 0x000fea0003800000 */
.L_x_1:
[----:B------:R-:W-:-:S00]  /*0f60*/  BRA `(.L_x_1) ;  /* 0xfffffffc00fc7947 */ /* 0x000fc0000383ffff */
[----:B------:R-:W-:-:S00]  /*0f70*/  NOP ;  /* 0x0000000000007918 */ /* 0x000fc00000000000 */
        /* <DEDUP_REMOVED lines=8> */
.L_x_2:


//--------------------- .nv.shared.triton_mm      --------------------------
	.section	.nv.shared.triton_mm,"aw",@nobits
	.sectionflags	@""
	.align	16
	.zero		1024


//--------------------- .nv.constant0.triton_mm   --------------------------
	.section	.nv.constant0.triton_mm,"a",@progbits
	.sectionflags	@""
	.align	4
.nv.constant0.triton_mm:
	.zero		556
